//
// Generated by NVIDIA NVVM Compiler
//
// Compiler Build ID: CL-36424714
// Cuda compilation tools, release 13.0, V13.0.88
// Based on NVVM 20.0.0
//

.version 9.0
.target sm_100
.address_size 64

	// .globl	_Z7testGPUv
.extern .func  (.param .b32 func_retval0) vprintf
(
	.param .b64 vprintf_param_0,
	.param .b64 vprintf_param_1
)
;
.global .align 1 .b8 $str[19] = {72, 101, 108, 108, 111, 32, 116, 104, 105, 115, 32, 105, 115, 32, 71, 80, 85, 10};

.visible .entry _Z7testGPUv()
{
	.reg .b32 	%r<3>;
	.reg .b64 	%rd<3>;

	mov.u64 	%rd1, $str;
	cvta.global.u64 	%rd2, %rd1;
	{ // callseq 0, 0
	.param .b64 param0;
	st.param.b64 	[param0], %rd2;
	.param .b64 param1;
	st.param.b64 	[param1], 0;
	.param .b32 retval0;
	call.uni (retval0), 
	vprintf, 
	(
	param0, 
	param1
	);
	ld.param.b32 	%r1, [retval0];
	} // callseq 0
	ret;

}


// ===== COMPILED SASS (sm_100) =====

	.target	sm_100

	.elftype	@"ET_EXEC"


//--------------------- .note.nv.tkinfo           --------------------------
	.section	.note.nv.tkinfo,"",@"SHT_NOTE"
	.sectionflags	@"SHF_NOTE_NV_TKINFO"
	.tkinfo
        /*0018*/ 	.word	0x00000002
        /*0030*/ 	.string	""
        /*0030*/ 	.string	"ptxas"
        /*0030*/ 	.string	"Cuda compilation tools, release 13.0, V13.0.88"
        /*0030*/ 	.string	"Build cuda_13.0.r13.0/compiler.36424714_0"
        /*0030*/ 	.string	"-arch sm_100 -m 64 "



//--------------------- .note.nv.cuinfo           --------------------------
	.section	.note.nv.cuinfo,"",@"SHT_NOTE"
	.sectionflags	@"SHF_NOTE_NV_CUINFO"
        /*0018*/ 	.short	0x0002
        /*001a*/ 	.short	0x0064
        /*001c*/ 	.short	0x0082
	.zero		2


//--------------------- .nv.info                  --------------------------
	.section	.nv.info,"",@"SHT_CUDA_INFO"
	.align	4


	//----- nvinfo : EIATTR_REGCOUNT
	.align		4
        /*0000*/ 	.byte	0x04, 0x2f
        /*0002*/ 	.short	(.L_2 - .L_1)
	.align		4
.L_1:
        /*0004*/ 	.word	index@(_Z7testGPUv)
        /*0008*/ 	.word	0x00000018


	//----- nvinfo : EIATTR_FRAME_SIZE
	.align		4
.L_2:
        /*000c*/ 	.byte	0x04, 0x11
        /*000e*/ 	.short	(.L_4 - .L_3)
	.align		4
.L_3:
        /*0010*/ 	.word	index@(_Z7testGPUv)
        /*0014*/ 	.word	0x00000000


	//----- nvinfo : EIATTR_MIN_STACK_SIZE
	.align		4
.L_4:
        /*0018*/ 	.byte	0x04, 0x12
        /*001a*/ 	.short	(.L_6 - .L_5)
	.align		4
.L_5:
        /*001c*/ 	.word	index@(_Z7testGPUv)
        /*0020*/ 	.word	0x00000000
.L_6:


//--------------------- .nv.compat                --------------------------
	.section	.nv.compat,"",@"SHT_CUDA_COMPAT_INFO"
	.align	4
        /*0000*/ 	.byte	0x02, 0x09, 0x00, 0x00, 0x02, 0x02, 0x01, 0x00, 0x02, 0x05, 0x05, 0x00, 0x03, 0x07, 0x01, 0x01
        /*0010*/ 	.byte	0x02, 0x03, 0x00, 0x00, 0x02, 0x06, 0x01, 0x00, 0x04, 0x0b, 0x08, 0x00, 0x09, 0x00, 0x00, 0x00
        /*0020*/ 	.byte	0x00, 0x00, 0x00, 0x00


//--------------------- .nv.info._Z7testGPUv      --------------------------
	.section	.nv.info._Z7testGPUv,"",@"SHT_CUDA_INFO"
	.sectionflags	@""
	.align	4


	//----- nvinfo : EIATTR_CUDA_API_VERSION
	.align		4
        /*0000*/ 	.byte	0x04, 0x37
        /*0002*/ 	.short	(.L_8 - .L_7)
.L_7:
        /*0004*/ 	.word	0x00000082


	//----- nvinfo : EIATTR_SPARSE_MMA_MASK
	.align		4
.L_8:
        /*0008*/ 	.byte	0x03, 0x50
        /*000a*/ 	.short	0x0000


	//----- nvinfo : EIATTR_MAXREG_COUNT
	.align		4
        /*000c*/ 	.byte	0x03, 0x1b
        /*000e*/ 	.short	0x00ff


	//----- nvinfo : EIATTR_EXTERNS
	.align		4
        /*0010*/ 	.byte	0x04, 0x0f
        /*0012*/ 	.short	(.L_10 - .L_9)


	//   ....[0]....
	.align		4
.L_9:
        /*0014*/ 	.word	index@(vprintf)


	//----- nvinfo : EIATTR_MERCURY_ISA_VERSION
	.align		4
.L_10:
        /*0018*/ 	.byte	0x03, 0x5f
        /*001a*/ 	.short	0x0101


	//----- nvinfo : EIATTR_VRC_CTA_INIT_COUNT
	.align		4
        /*001c*/ 	.byte	0x02, 0x4a
	.zero		1
	.zero		1


	//----- nvinfo : EIATTR_SYSCALL_OFFSETS
	.align		4
        /*0020*/ 	.byte	0x04, 0x46
        /*0022*/ 	.short	(.L_12 - .L_11)


	//   ....[0]....
.L_11:
        /*0024*/ 	.word	0x00000080


	//----- nvinfo : EIATTR_EXIT_INSTR_OFFSETS
	.align		4
.L_12:
        /*0028*/ 	.byte	0x04, 0x1c
        /*002a*/ 	.short	(.L_14 - .L_13)


	//   ....[0]....
.L_13:
        /*002c*/ 	.word	0x00000090


	//----- nvinfo : EIATTR_SW_WAR
	.align		4
.L_14:
        /*0030*/ 	.byte	0x04, 0x36
        /*0032*/ 	.short	(.L_16 - .L_15)
.L_15:
        /*0034*/ 	.word	0x00000008
.L_16:


//--------------------- .nv.callgraph             --------------------------
	.section	.nv.callgraph,"",@"SHT_CUDA_CALLGRAPH"
	.align	4
	.sectionentsize	8
	.align		4
        /*0000*/ 	.word	0x00000000
	.align		4
        /*0004*/ 	.word	0xffffffff
	.align		4
        /*0008*/ 	.word	index@(_Z7testGPUv)
	.align		4
        /*000c*/ 	.word	index@(vprintf)
	.align		4
        /*0010*/ 	.word	0x00000000
	.align		4
        /*0014*/ 	.word	0xfffffffe
	.align		4
        /*0018*/ 	.word	0x00000000
	.align		4
        /*001c*/ 	.word	0xfffffffd
	.align		4
        /*0020*/ 	.word	0x00000000
	.align		4
        /*0024*/ 	.word	0xfffffffc


//--------------------- .nv.constant4             --------------------------
	.section	.nv.constant4,"a",@progbits
	.align	8
	.align		8
.nv.constant4:
        /*0000*/ 	.dword	vprintf
	.align		8
        /*0008*/ 	.dword	$str


//--------------------- .text._Z7testGPUv         --------------------------
	.section	.text._Z7testGPUv,"ax",@progbits
	.align	128
        .global         _Z7testGPUv
        .type           _Z7testGPUv,@function
        .size           _Z7testGPUv,(.L_x_2 - _Z7testGPUv)
        .other          _Z7testGPUv,@"STO_CUDA_ENTRY STV_DEFAULT"
_Z7testGPUv:
.text._Z7testGPUv:
[----:B------:R-:W0:Y:S01]  /*0000*/  LDC R1, c[0x0][0x37c] ;  /* 0x0000df00ff017b82 */ /* 0x000e220000000800 */
[----:B------:R-:W-:Y:S01]  /*0010*/  MOV R0, 0x0 ;  /* 0x0000000000007802 */ /* 0x000fe20000000f00 */
[----:B------:R-:W1:Y:S01]  /*0020*/  LDCU.64 UR4, c[0x4][0x8] ;  /* 0x01000100ff0477ac */ /* 0x000e620008000a00 */
[----:B------:R-:W-:-:S05]  /*0030*/  CS2R R6, SRZ ;  /* 0x0000000000067805 */ /* 0x000fca000001ff00 */
[----:B------:R2:W3:Y:S01]  /*0040*/  LDC.64 R2, c[0x4][R0] ;  /* 0x0100000000027b82 */ /* 0x0004e20000000a00 */
[----:B-1----:R-:W-:Y:S02]  /*0050*/  IMAD.U32 R4, RZ, RZ, UR4 ;  /* 0x00000004ff047e24 */ /* 0x002fe4000f8e00ff */
[----:B--2---:R-:W-:-:S07]  /*0060*/  IMAD.U32 R5, RZ, RZ, UR5 ;  /* 0x00000005ff057e24 */ /* 0x004fce000f8e00ff */
[----:B------:R-:W-:-:S07]  /*0070*/  LEPC R20, `(.L_x_0) ;  /* 0x000000001014794e */ /* 0x000fce0000000000 */
[----:B0--3--:R-:W-:Y:S05]  /*0080*/  CALL.ABS.NOINC R2 ;  /* 0x0000000002007343 */ /* 0x009fea0003c00000 */
.L_x_0:
[----:B------:R-:W-:Y:S05]  /*0090*/  EXIT ;  /* 0x000000000000794d */ /* 0x000fea0003800000 */
.L_x_1:
[----:B------:R-:W-:-:S00]  /*00a0*/  BRA `(.L_x_1) ;  /* 0xfffffffc00fc7947 */ /* 0x000fc0000383ffff */
[----:B------:R-:W-:-:S00]  /*00b0*/  NOP ;  /* 0x0000000000007918 */ /* 0x000fc00000000000 */
        /* <DEDUP_REMOVED lines=12> */
.L_x_2:


//--------------------- .nv.global.init           --------------------------
	.section	.nv.global.init,"aw",@progbits
.nv.global.init:
	.type		$str,@object
	.size		$str,(.L_0 - $str)
$str:
        /*0000*/ 	.byte	0x48, 0x65, 0x6c, 0x6c, 0x6f, 0x20, 0x74, 0x68, 0x69, 0x73, 0x20, 0x69, 0x73, 0x20, 0x47, 0x50
        /*0010*/ 	.byte	0x55, 0x0a, 0x00
.L_0:


//--------------------- .nv.shared.reserved.0     --------------------------
	.section	.nv.shared.reserved.0,"aw",@nobits
	.weak		__nv_reservedSMEM_offset_0_alias
	.size		__nv_reservedSMEM_offset_0_alias, 0, 64
	.other		__nv_reservedSMEM_offset_0_alias,@"STO_CUDA_RESERVED_SHARED STV_DEFAULT"
__nv_reservedSMEM_offset_0_alias:
	.zero		0
	.zero		64


//--------------------- .nv.constant0._Z7testGPUv --------------------------
	.section	.nv.constant0._Z7testGPUv,"a",@progbits
	.sectionflags	@""
	.align	4
.nv.constant0._Z7testGPUv:
	.zero		896


//--------------------- SYMBOLS --------------------------

	.type		.nv.reservedSmem.offset0,@object
	.size		.nv.reservedSmem.offset0,0x4
	.type		vprintf,@function
